//
// Generated by NVIDIA NVVM Compiler
//
// Compiler Build ID: CL-36424714
// Cuda compilation tools, release 13.0, V13.0.88
// Based on NVVM 20.0.0
//

.version 9.0
.target sm_100
.address_size 64

	// .globl	_Z11convolve_1dPiS_i
.const .align 4 .b8 d_msk[28];
.extern .shared .align 16 .b8 s_vec[];

.visible .entry _Z11convolve_1dPiS_i(
	.param .u64 .ptr .align 1 _Z11convolve_1dPiS_i_param_0,
	.param .u64 .ptr .align 1 _Z11convolve_1dPiS_i_param_1,
	.param .u32 _Z11convolve_1dPiS_i_param_2
)
{
	.reg .pred 	%p<3>;
	.reg .b32 	%r<36>;
	.reg .b64 	%rd<11>;

	ld.param.u64 	%rd4, [_Z11convolve_1dPiS_i_param_0];
	ld.param.u64 	%rd3, [_Z11convolve_1dPiS_i_param_1];
	ld.param.u32 	%r5, [_Z11convolve_1dPiS_i_param_2];
	cvta.to.global.u64 	%rd1, %rd4;
	mov.u32 	%r1, %tid.x;
	mov.u32 	%r6, %ctaid.x;
	mov.u32 	%r2, %ntid.x;
	mad.lo.s32 	%r3, %r6, %r2, %r1;
	setp.ge.s32 	%p1, %r3, %r5;
	@%p1 bra 	$L__BB0_4;
	mul.wide.s32 	%rd5, %r3, 4;
	add.s64 	%rd2, %rd1, %rd5;
	ld.global.u32 	%r7, [%rd2+-12];
	shl.b32 	%r8, %r1, 2;
	mov.u32 	%r9, s_vec;
	add.s32 	%r4, %r9, %r8;
	st.shared.u32 	[%r4], %r7;
	setp.gt.u32 	%p2, %r1, 5;
	@%p2 bra 	$L__BB0_3;
	add.s32 	%r10, %r3, %r2;
	add.s32 	%r11, %r10, -3;
	mul.wide.u32 	%rd6, %r11, 4;
	add.s64 	%rd7, %rd1, %rd6;
	ld.global.u32 	%r12, [%rd7];
	shl.b32 	%r13, %r2, 2;
	add.s32 	%r14, %r4, %r13;
	st.shared.u32 	[%r14], %r12;
$L__BB0_3:
	bar.sync 	0;
	ld.global.u32 	%r15, [%rd2];
	ld.const.u32 	%r16, [d_msk];
	mul.lo.s32 	%r17, %r16, %r15;
	ld.global.u32 	%r18, [%rd2+4];
	ld.const.u32 	%r19, [d_msk+4];
	mad.lo.s32 	%r20, %r19, %r18, %r17;
	ld.global.u32 	%r21, [%rd2+8];
	ld.const.u32 	%r22, [d_msk+8];
	mad.lo.s32 	%r23, %r22, %r21, %r20;
	ld.global.u32 	%r24, [%rd2+12];
	ld.const.u32 	%r25, [d_msk+12];
	mad.lo.s32 	%r26, %r25, %r24, %r23;
	ld.global.u32 	%r27, [%rd2+16];
	ld.const.u32 	%r28, [d_msk+16];
	mad.lo.s32 	%r29, %r28, %r27, %r26;
	ld.global.u32 	%r30, [%rd2+20];
	ld.const.u32 	%r31, [d_msk+20];
	mad.lo.s32 	%r32, %r31, %r30, %r29;
	ld.global.u32 	%r33, [%rd2+24];
	ld.const.u32 	%r34, [d_msk+24];
	mad.lo.s32 	%r35, %r34, %r33, %r32;
	cvta.to.global.u64 	%rd8, %rd3;
	add.s64 	%rd10, %rd8, %rd5;
	st.global.u32 	[%rd10], %r35;
$L__BB0_4:
	ret;

}


// ===== COMPILED SASS (sm_100) =====

	.target	sm_100

	.elftype	@"ET_EXEC"


//--------------------- .note.nv.tkinfo           --------------------------
	.section	.note.nv.tkinfo,"",@"SHT_NOTE"
	.sectionflags	@"SHF_NOTE_NV_TKINFO"
	.tkinfo
        /*0018*/ 	.word	0x00000002
        /*0030*/ 	.string	""
        /*0030*/ 	.string	"ptxas"
        /*0030*/ 	.string	"Cuda compilation tools, release 13.0, V13.0.88"
        /*0030*/ 	.string	"Build cuda_13.0.r13.0/compiler.36424714_0"
        /*0030*/ 	.string	"-arch sm_100 -m 64 "



//--------------------- .note.nv.cuinfo           --------------------------
	.section	.note.nv.cuinfo,"",@"SHT_NOTE"
	.sectionflags	@"SHF_NOTE_NV_CUINFO"
        /*0018*/ 	.short	0x0002
        /*001a*/ 	.short	0x0064
        /*001c*/ 	.short	0x0082
	.zero		2


//--------------------- .nv.info                  --------------------------
	.section	.nv.info,"",@"SHT_CUDA_INFO"
	.align	4


	//----- nvinfo : EIATTR_REGCOUNT
	.align		4
        /*0000*/ 	.byte	0x04, 0x2f
        /*0002*/ 	.short	(.L_2 - .L_1)
	.align		4
.L_1:
        /*0004*/ 	.word	index@(_Z11convolve_1dPiS_i)
        /*0008*/ 	.word	0x0000001a


	//----- nvinfo : EIATTR_FRAME_SIZE
	.align		4
.L_2:
        /*000c*/ 	.byte	0x04, 0x11
        /*000e*/ 	.short	(.L_4 - .L_3)
	.align		4
.L_3:
        /*0010*/ 	.word	index@(_Z11convolve_1dPiS_i)
        /*0014*/ 	.word	0x00000000


	//----- nvinfo : EIATTR_MIN_STACK_SIZE
	.align		4
.L_4:
        /*0018*/ 	.byte	0x04, 0x12
        /*001a*/ 	.short	(.L_6 - .L_5)
	.align		4
.L_5:
        /*001c*/ 	.word	index@(_Z11convolve_1dPiS_i)
        /*0020*/ 	.word	0x00000000
.L_6:


//--------------------- .nv.compat                --------------------------
	.section	.nv.compat,"",@"SHT_CUDA_COMPAT_INFO"
	.align	4
        /*0000*/ 	.byte	0x02, 0x09, 0x00, 0x00, 0x02, 0x02, 0x01, 0x00, 0x02, 0x05, 0x05, 0x00, 0x03, 0x07, 0x01, 0x01
        /*0010*/ 	.byte	0x02, 0x03, 0x00, 0x00, 0x02, 0x06, 0x01, 0x00, 0x04, 0x0b, 0x08, 0x00, 0x09, 0x00, 0x00, 0x00
        /*0020*/ 	.byte	0x00, 0x00, 0x00, 0x00


//--------------------- .nv.info._Z11convolve_1dPiS_i --------------------------
	.section	.nv.info._Z11convolve_1dPiS_i,"",@"SHT_CUDA_INFO"
	.sectionflags	@""
	.align	4


	//----- nvinfo : EIATTR_CUDA_API_VERSION
	.align		4
        /*0000*/ 	.byte	0x04, 0x37
        /*0002*/ 	.short	(.L_8 - .L_7)
.L_7:
        /*0004*/ 	.word	0x00000082


	//----- nvinfo : EIATTR_KPARAM_INFO
	.align		4
.L_8:
        /*0008*/ 	.byte	0x04, 0x17
        /*000a*/ 	.short	(.L_10 - .L_9)
.L_9:
        /*000c*/ 	.word	0x00000000
        /*0010*/ 	.short	0x0002
        /*0012*/ 	.short	0x0010
        /*0014*/ 	.byte	0x00, 0xf0, 0x11, 0x00


	//----- nvinfo : EIATTR_KPARAM_INFO
	.align		4
.L_10:
        /*0018*/ 	.byte	0x04, 0x17
        /*001a*/ 	.short	(.L_12 - .L_11)
.L_11:
        /*001c*/ 	.word	0x00000000
        /*0020*/ 	.short	0x0001
        /*0022*/ 	.short	0x0008
        /*0024*/ 	.byte	0x00, 0xf5, 0x21, 0x00


	//----- nvinfo : EIATTR_KPARAM_INFO
	.align		4
.L_12:
        /*0028*/ 	.byte	0x04, 0x17
        /*002a*/ 	.short	(.L_14 - .L_13)
.L_13:
        /*002c*/ 	.word	0x00000000
        /*0030*/ 	.short	0x0000
        /*0032*/ 	.short	0x0000
        /*0034*/ 	.byte	0x00, 0xf5, 0x21, 0x00


	//----- nvinfo : EIATTR_SPARSE_MMA_MASK
	.align		4
.L_14:
        /*0038*/ 	.byte	0x03, 0x50
        /*003a*/ 	.short	0x0000


	//----- nvinfo : EIATTR_MAXREG_COUNT
	.align		4
        /*003c*/ 	.byte	0x03, 0x1b
        /*003e*/ 	.short	0x00ff


	//----- nvinfo : EIATTR_NUM_BARRIERS
	.align		4
        /*0040*/ 	.byte	0x02, 0x4c
        /*0042*/ 	.byte	0x01
	.zero		1


	//----- nvinfo : EIATTR_MERCURY_ISA_VERSION
	.align		4
        /*0044*/ 	.byte	0x03, 0x5f
        /*0046*/ 	.short	0x0101


	//----- nvinfo : EIATTR_VRC_CTA_INIT_COUNT
	.align		4
        /*0048*/ 	.byte	0x02, 0x4a
	.zero		1
	.zero		1


	//----- nvinfo : EIATTR_EXIT_INSTR_OFFSETS
	.align		4
        /*004c*/ 	.byte	0x04, 0x1c
        /*004e*/ 	.short	(.L_16 - .L_15)


	//   ....[0]....
.L_15:
        /*0050*/ 	.word	0x00000070


	//   ....[1]....
        /*0054*/ 	.word	0x000002c0


	//----- nvinfo : EIATTR_CBANK_PARAM_SIZE
	.align		4
.L_16:
        /*0058*/ 	.byte	0x03, 0x19
        /*005a*/ 	.short	0x0014


	//----- nvinfo : EIATTR_PARAM_CBANK
	.align		4
        /*005c*/ 	.byte	0x04, 0x0a
        /*005e*/ 	.short	(.L_18 - .L_17)
	.align		4
.L_17:
        /*0060*/ 	.word	index@(.nv.constant0._Z11convolve_1dPiS_i)
        /*0064*/ 	.short	0x0380
        /*0066*/ 	.short	0x0014


	//----- nvinfo : EIATTR_SW_WAR
	.align		4
.L_18:
        /*0068*/ 	.byte	0x04, 0x36
        /*006a*/ 	.short	(.L_20 - .L_19)
.L_19:
        /*006c*/ 	.word	0x00000008
.L_20:


//--------------------- .nv.callgraph             --------------------------
	.section	.nv.callgraph,"",@"SHT_CUDA_CALLGRAPH"
	.align	4
	.sectionentsize	8
	.align		4
        /*0000*/ 	.word	0x00000000
	.align		4
        /*0004*/ 	.word	0xffffffff
	.align		4
        /*0008*/ 	.word	0x00000000
	.align		4
        /*000c*/ 	.word	0xfffffffe
	.align		4
        /*0010*/ 	.word	0x00000000
	.align		4
        /*0014*/ 	.word	0xfffffffd
	.align		4
        /*0018*/ 	.word	0x00000000
	.align		4
        /*001c*/ 	.word	0xfffffffc


//--------------------- .nv.constant3             --------------------------
	.section	.nv.constant3,"a",@progbits
	.align	4
.nv.constant3:
	.type		d_msk,@object
	.size		d_msk,(.L_0 - d_msk)
d_msk:
	.zero		28
.L_0:


//--------------------- .text._Z11convolve_1dPiS_i --------------------------
	.section	.text._Z11convolve_1dPiS_i,"ax",@progbits
	.align	128
        .global         _Z11convolve_1dPiS_i
        .type           _Z11convolve_1dPiS_i,@function
        .size           _Z11convolve_1dPiS_i,(.L_x_1 - _Z11convolve_1dPiS_i)
        .other          _Z11convolve_1dPiS_i,@"STO_CUDA_ENTRY STV_DEFAULT"
_Z11convolve_1dPiS_i:
.text._Z11convolve_1dPiS_i:
[----:B------:R-:W-:Y:S01]  /*0000*/  LDC R1, c[0x0][0x37c] ;  /* 0x0000df00ff017b82 */ /* 0x000fe20000000800 */
[----:B------:R-:W0:Y:S07]  /*0010*/  S2R R6, SR_TID.X ;  /* 0x0000000000067919 */ /* 0x000e2e0000002100 */
[----:B------:R-:W0:Y:S01]  /*0020*/  S2UR UR4, SR_CTAID.X ;  /* 0x00000000000479c3 */ /* 0x000e220000002500 */
[----:B------:R-:W1:Y:S07]  /*0030*/  LDCU UR5, c[0x0][0x390] ;  /* 0x00007200ff0577ac */ /* 0x000e6e0008000800 */
[----:B------:R-:W0:Y:S02]  /*0040*/  LDC R8, c[0x0][0x360] ;  /* 0x0000d800ff087b82 */ /* 0x000e240000000800 */
[----:B0-----:R-:W-:-:S05]  /*0050*/  IMAD R7, R8, UR4, R6 ;  /* 0x0000000408077c24 */ /* 0x001fca000f8e0206 */
[----:B-1----:R-:W-:-:S13]  /*0060*/  ISETP.GE.AND P0, PT, R7, UR5, PT ;  /* 0x0000000507007c0c */ /* 0x002fda000bf06270 */
[----:B------:R-:W-:Y:S05]  /*0070*/  @P0 EXIT ;  /* 0x000000000000094d */ /* 0x000fea0003800000 */
[----:B------:R-:W0:Y:S01]  /*0080*/  LDC.64 R4, c[0x0][0x380] ;  /* 0x0000e000ff047b82 */ /* 0x000e220000000a00 */
[----:B------:R-:W-:Y:S01]  /*0090*/  ISETP.GT.U32.AND P0, PT, R6, 0x5, PT ;  /* 0x000000050600780c */ /* 0x000fe20003f04070 */
[----:B------:R-:W1:Y:S06]  /*00a0*/  LDCU.64 UR6, c[0x0][0x358] ;  /* 0x00006b00ff0677ac */ /* 0x000e6c0008000a00 */
[----:B------:R-:W2:Y:S01]  /*00b0*/  S2UR UR5, SR_CgaCtaId ;  /* 0x00000000000579c3 */ /* 0x000ea20000008800 */
[----:B------:R-:W-:Y:S01]  /*00c0*/  UMOV UR4, 0x400 ;  /* 0x0000040000047882 */ /* 0x000fe20000000000 */
[----:B------:R-:W3:Y:S04]  /*00d0*/  LDCU.128 UR8, c[0x3][URZ] ;  /* 0x00c00000ff0877ac */ /* 0x000ee80008000c00 */
[C---:B------:R-:W-:Y:S01]  /*00e0*/  @!P0 IADD3 R9, PT, PT, R7.reuse, -0x3, R8 ;  /* 0xfffffffd07098810 */ /* 0x040fe20007ffe008 */
[----:B0-----:R-:W-:-:S04]  /*00f0*/  IMAD.WIDE R2, R7, 0x4, R4 ;  /* 0x0000000407027825 */ /* 0x001fc800078e0204 */
[----:B------:R-:W-:Y:S01]  /*0100*/  @!P0 IMAD.WIDE.U32 R4, R9, 0x4, R4 ;  /* 0x0000000409048825 */ /* 0x000fe200078e0004 */
[----:B-1----:R-:W4:Y:S05]  /*0110*/  LDG.E R0, desc[UR6][R2.64+-0xc] ;  /* 0xfffff40602007981 */ /* 0x002f2a000c1e1900 */
[----:B------:R-:W5:Y:S01]  /*0120*/  @!P0 LDG.E R4, desc[UR6][R4.64] ;  /* 0x0000000604048981 */ /* 0x000f62000c1e1900 */
[----:B--2---:R-:W-:-:S06]  /*0130*/  ULEA UR4, UR5, UR4, 0x18 ;  /* 0x0000000405047291 */ /* 0x004fcc000f8ec0ff */
[----:B------:R-:W-:-:S04]  /*0140*/  LEA R9, R6, UR4, 0x2 ;  /* 0x0000000406097c11 */ /* 0x000fc8000f8e10ff */
[----:B------:R-:W-:Y:S01]  /*0150*/  @!P0 LEA R11, R8, R9, 0x2 ;  /* 0x00000009080b8211 */ /* 0x000fe200078e10ff */
[----:B------:R-:W0:Y:S01]  /*0160*/  LDCU.64 UR4, c[0x3][0x10] ;  /* 0x00c00200ff0477ac */ /* 0x000e220008000a00 */
[----:B----4-:R-:W-:Y:S04]  /*0170*/  STS [R9], R0 ;  /* 0x0000000009007388 */ /* 0x010fe80000000800 */
[----:B-----5:R1:W-:Y:S01]  /*0180*/  @!P0 STS [R11], R4 ;  /* 0x000000040b008388 */ /* 0x0203e20000000800 */
[----:B------:R-:W-:Y:S08]  /*0190*/  BAR.SYNC.DEFER_BLOCKING 0x0 ;  /* 0x0000000000007b1d */ /* 0x000ff00000010000 */
[----:B-1----:R-:W1:Y:S01]  /*01a0*/  LDC.64 R4, c[0x0][0x388] ;  /* 0x0000e200ff047b82 */ /* 0x002e620000000a00 */
[----:B------:R-:W3:Y:S04]  /*01b0*/  LDG.E R6, desc[UR6][R2.64] ;  /* 0x0000000602067981 */ /* 0x000ee8000c1e1900 */
[----:B------:R-:W2:Y:S04]  /*01c0*/  LDG.E R13, desc[UR6][R2.64+0x4] ;  /* 0x00000406020d7981 */ /* 0x000ea8000c1e1900 */
[----:B------:R-:W4:Y:S04]  /*01d0*/  LDG.E R15, desc[UR6][R2.64+0x8] ;  /* 0x00000806020f7981 */ /* 0x000f28000c1e1900 */
[----:B------:R-:W5:Y:S04]  /*01e0*/  LDG.E R17, desc[UR6][R2.64+0xc] ;  /* 0x00000c0602117981 */ /* 0x000f68000c1e1900 */
[----:B------:R-:W0:Y:S04]  /*01f0*/  LDG.E R19, desc[UR6][R2.64+0x10] ;  /* 0x0000100602137981 */ /* 0x000e28000c1e1900 */
[----:B------:R-:W5:Y:S04]  /*0200*/  LDG.E R21, desc[UR6][R2.64+0x14] ;  /* 0x0000140602157981 */ /* 0x000f68000c1e1900 */
[----:B------:R-:W5:Y:S01]  /*0210*/  LDG.E R23, desc[UR6][R2.64+0x18] ;  /* 0x0000180602177981 */ /* 0x000f62000c1e1900 */
[----:B-1----:R-:W-:-:S04]  /*0220*/  IMAD.WIDE R4, R7, 0x4, R4 ;  /* 0x0000000407047825 */ /* 0x002fc800078e0204 */
[----:B---3--:R-:W-:Y:S01]  /*0230*/  IMAD R6, R6, UR8, RZ ;  /* 0x0000000806067c24 */ /* 0x008fe2000f8e02ff */
[----:B------:R-:W1:Y:S03]  /*0240*/  LDCU UR8, c[0x3][0x18] ;  /* 0x00c00300ff0877ac */ /* 0x000e660008000800 */
[----:B--2---:R-:W-:-:S04]  /*0250*/  IMAD R6, R13, UR9, R6 ;  /* 0x000000090d067c24 */ /* 0x004fc8000f8e0206 */
[----:B----4-:R-:W-:-:S04]  /*0260*/  IMAD R6, R15, UR10, R6 ;  /* 0x0000000a0f067c24 */ /* 0x010fc8000f8e0206 */
[----:B-----5:R-:W-:-:S04]  /*0270*/  IMAD R6, R17, UR11, R6 ;  /* 0x0000000b11067c24 */ /* 0x020fc8000f8e0206 */
[----:B0-----:R-:W-:-:S04]  /*0280*/  IMAD R6, R19, UR4, R6 ;  /* 0x0000000413067c24 */ /* 0x001fc8000f8e0206 */
[----:B------:R-:W-:-:S04]  /*0290*/  IMAD R6, R21, UR5, R6 ;  /* 0x0000000515067c24 */ /* 0x000fc8000f8e0206 */
[----:B-1----:R-:W-:-:S05]  /*02a0*/  IMAD R23, R23, UR8, R6 ;  /* 0x0000000817177c24 */ /* 0x002fca000f8e0206 */
[----:B------:R-:W-:Y:S01]  /*02b0*/  STG.E desc[UR6][R4.64], R23 ;  /* 0x0000001704007986 */ /* 0x000fe2000c101906 */
[----:B------:R-:W-:Y:S05]  /*02c0*/  EXIT ;  /* 0x000000000000794d */ /* 0x000fea0003800000 */
.L_x_0:
[----:B------:R-:W-:-:S00]  /*02d0*/  BRA `(.L_x_0) ;  /* 0xfffffffc00fc7947 */ /* 0x000fc0000383ffff */
[----:B------:R-:W-:-:S00]  /*02e0*/  NOP ;  /* 0x0000000000007918 */ /* 0x000fc00000000000 */
        /* <DEDUP_REMOVED lines=9> */
.L_x_1:


//--------------------- .nv.shared._Z11convolve_1dPiS_i --------------------------
	.section	.nv.shared._Z11convolve_1dPiS_i,"aw",@nobits
	.sectionflags	@""
	.align	16
	.zero		1024


//--------------------- .nv.shared.reserved.0     --------------------------
	.section	.nv.shared.reserved.0,"aw",@nobits
	.weak		__nv_reservedSMEM_offset_0_alias
	.size		__nv_reservedSMEM_offset_0_alias, 0, 64
	.other		__nv_reservedSMEM_offset_0_alias,@"STO_CUDA_RESERVED_SHARED STV_DEFAULT"
__nv_reservedSMEM_offset_0_alias:
	.zero		0
	.zero		64


//--------------------- .nv.constant0._Z11convolve_1dPiS_i --------------------------
	.section	.nv.constant0._Z11convolve_1dPiS_i,"a",@progbits
	.sectionflags	@""
	.align	4
.nv.constant0._Z11convolve_1dPiS_i:
	.zero		916


//--------------------- SYMBOLS --------------------------

	.type		.nv.reservedSmem.offset0,@object
	.size		.nv.reservedSmem.offset0,0x4
	.type		.nv.reservedSmem.cap,@object
	.size		.nv.reservedSmem.cap,0x4
